//
// Generated by NVIDIA NVVM Compiler
//
// Compiler Build ID: CL-36424714
// Cuda compilation tools, release 13.0, V13.0.88
// Based on NVVM 20.0.0
//

.version 9.0
.target sm_100
.address_size 64

	// .globl	_Z18rasterize_trianglePhPKfS1_S1_ii

.visible .entry _Z18rasterize_trianglePhPKfS1_S1_ii(
	.param .u64 .ptr .align 1 _Z18rasterize_trianglePhPKfS1_S1_ii_param_0,
	.param .u64 .ptr .align 1 _Z18rasterize_trianglePhPKfS1_S1_ii_param_1,
	.param .u64 .ptr .align 1 _Z18rasterize_trianglePhPKfS1_S1_ii_param_2,
	.param .u64 .ptr .align 1 _Z18rasterize_trianglePhPKfS1_S1_ii_param_3,
	.param .u32 _Z18rasterize_trianglePhPKfS1_S1_ii_param_4,
	.param .u32 _Z18rasterize_trianglePhPKfS1_S1_ii_param_5
)
{
	.reg .pred 	%p<9>;
	.reg .b32 	%r<15>;
	.reg .b32 	%f<45>;
	.reg .b64 	%rd<11>;

	ld.param.u64 	%rd1, [_Z18rasterize_trianglePhPKfS1_S1_ii_param_0];
	ld.param.u64 	%rd2, [_Z18rasterize_trianglePhPKfS1_S1_ii_param_1];
	ld.param.u64 	%rd3, [_Z18rasterize_trianglePhPKfS1_S1_ii_param_2];
	ld.param.u64 	%rd4, [_Z18rasterize_trianglePhPKfS1_S1_ii_param_3];
	ld.param.u32 	%r4, [_Z18rasterize_trianglePhPKfS1_S1_ii_param_4];
	cvta.to.global.u64 	%rd5, %rd4;
	cvta.to.global.u64 	%rd6, %rd3;
	cvta.to.global.u64 	%rd7, %rd2;
	mov.u32 	%r5, %tid.x;
	mov.u32 	%r6, %tid.y;
	mov.u32 	%r7, %ctaid.y;
	mov.u32 	%r8, %ntid.y;
	mad.lo.s32 	%r1, %r7, %r8, %r6;
	mov.u32 	%r9, %ctaid.x;
	mov.u32 	%r10, %ntid.x;
	mad.lo.s32 	%r2, %r9, %r10, %r5;
	ld.global.f32 	%f8, [%rd7];
	ld.global.f32 	%f9, [%rd7+4];
	ld.global.f32 	%f10, [%rd6];
	ld.global.f32 	%f11, [%rd6+4];
	ld.global.f32 	%f12, [%rd5];
	ld.global.f32 	%f13, [%rd5+4];
	sub.f32 	%f14, %f12, %f8;
	sub.f32 	%f15, %f11, %f9;
	mul.f32 	%f16, %f15, %f14;
	sub.f32 	%f17, %f13, %f9;
	sub.f32 	%f18, %f10, %f8;
	mul.f32 	%f19, %f18, %f17;
	sub.f32 	%f1, %f16, %f19;
	cvt.rn.f32.s32 	%f20, %r2;
	add.f32 	%f21, %f20, 0f3F000000;
	cvt.rn.f32.u32 	%f22, %r1;
	add.f32 	%f23, %f22, 0f3F000000;
	mad.lo.s32 	%r3, %r4, %r1, %r2;
	sub.f32 	%f24, %f21, %f10;
	sub.f32 	%f25, %f13, %f11;
	mul.f32 	%f26, %f24, %f25;
	sub.f32 	%f27, %f23, %f11;
	sub.f32 	%f28, %f12, %f10;
	mul.f32 	%f29, %f27, %f28;
	sub.f32 	%f2, %f26, %f29;
	sub.f32 	%f30, %f21, %f12;
	sub.f32 	%f31, %f9, %f13;
	mul.f32 	%f32, %f30, %f31;
	sub.f32 	%f33, %f23, %f13;
	sub.f32 	%f34, %f8, %f12;
	mul.f32 	%f35, %f34, %f33;
	sub.f32 	%f36, %f32, %f35;
	sub.f32 	%f37, %f21, %f8;
	mul.f32 	%f38, %f37, %f15;
	sub.f32 	%f39, %f23, %f9;
	mul.f32 	%f40, %f39, %f18;
	sub.f32 	%f41, %f38, %f40;
	setp.ltu.f32 	%p1, %f2, 0f00000000;
	setp.ltu.f32 	%p2, %f36, 0f00000000;
	or.pred  	%p3, %p1, %p2;
	setp.ltu.f32 	%p4, %f41, 0f00000000;
	or.pred  	%p5, %p3, %p4;
	@%p5 bra 	$L__BB0_3;
	div.rn.f32 	%f5, %f2, %f1;
	div.rn.f32 	%f6, %f36, %f1;
	div.rn.f32 	%f7, %f41, %f1;
	setp.gt.s32 	%p6, %r2, 511;
	setp.gt.u32 	%p7, %r1, 511;
	or.pred  	%p8, %p6, %p7;
	@%p8 bra 	$L__BB0_3;
	mul.f32 	%f42, %f5, 0f437F0000;
	cvt.rzi.u32.f32 	%r11, %f42;
	mul.lo.s32 	%r12, %r3, 3;
	cvt.s64.s32 	%rd8, %r12;
	cvta.to.global.u64 	%rd9, %rd1;
	add.s64 	%rd10, %rd9, %rd8;
	st.global.u8 	[%rd10], %r11;
	mul.f32 	%f43, %f6, 0f437F0000;
	cvt.rzi.u32.f32 	%r13, %f43;
	st.global.u8 	[%rd10+1], %r13;
	mul.f32 	%f44, %f7, 0f437F0000;
	cvt.rzi.u32.f32 	%r14, %f44;
	st.global.u8 	[%rd10+2], %r14;
$L__BB0_3:
	ret;

}


// ===== COMPILED SASS (sm_100) =====

	.target	sm_100

	.elftype	@"ET_EXEC"


//--------------------- .note.nv.tkinfo           --------------------------
	.section	.note.nv.tkinfo,"",@"SHT_NOTE"
	.sectionflags	@"SHF_NOTE_NV_TKINFO"
	.tkinfo
        /*0018*/ 	.word	0x00000002
        /*0030*/ 	.string	""
        /*0030*/ 	.string	"ptxas"
        /*0030*/ 	.string	"Cuda compilation tools, release 13.0, V13.0.88"
        /*0030*/ 	.string	"Build cuda_13.0.r13.0/compiler.36424714_0"
        /*0030*/ 	.string	"-arch sm_100 -m 64 "



//--------------------- .note.nv.cuinfo           --------------------------
	.section	.note.nv.cuinfo,"",@"SHT_NOTE"
	.sectionflags	@"SHF_NOTE_NV_CUINFO"
        /*0018*/ 	.short	0x0002
        /*001a*/ 	.short	0x0064
        /*001c*/ 	.short	0x0082
	.zero		2


//--------------------- .nv.info                  --------------------------
	.section	.nv.info,"",@"SHT_CUDA_INFO"
	.align	4


	//----- nvinfo : EIATTR_REGCOUNT
	.align		4
        /*0000*/ 	.byte	0x04, 0x2f
        /*0002*/ 	.short	(.L_1 - .L_0)
	.align		4
.L_0:
        /*0004*/ 	.word	index@(_Z18rasterize_trianglePhPKfS1_S1_ii)
        /*0008*/ 	.word	0x00000017


	//----- nvinfo : EIATTR_FRAME_SIZE
	.align		4
.L_1:
        /*000c*/ 	.byte	0x04, 0x11
        /*000e*/ 	.short	(.L_3 - .L_2)
	.align		4
.L_2:
        /*0010*/ 	.word	index@($__internal_0_$__cuda_sm3x_div_rn_noftz_f32_slowpath)
        /*0014*/ 	.word	0x00000000


	//----- nvinfo : EIATTR_FRAME_SIZE
	.align		4
.L_3:
        /*0018*/ 	.byte	0x04, 0x11
        /*001a*/ 	.short	(.L_5 - .L_4)
	.align		4
.L_4:
        /*001c*/ 	.word	index@(_Z18rasterize_trianglePhPKfS1_S1_ii)
        /*0020*/ 	.word	0x00000000


	//----- nvinfo : EIATTR_MIN_STACK_SIZE
	.align		4
.L_5:
        /*0024*/ 	.byte	0x04, 0x12
        /*0026*/ 	.short	(.L_7 - .L_6)
	.align		4
.L_6:
        /*0028*/ 	.word	index@(_Z18rasterize_trianglePhPKfS1_S1_ii)
        /*002c*/ 	.word	0x00000000
.L_7:


//--------------------- .nv.compat                --------------------------
	.section	.nv.compat,"",@"SHT_CUDA_COMPAT_INFO"
	.align	4
        /*0000*/ 	.byte	0x02, 0x09, 0x00, 0x00, 0x02, 0x02, 0x01, 0x00, 0x02, 0x05, 0x05, 0x00, 0x03, 0x07, 0x01, 0x01
        /*0010*/ 	.byte	0x02, 0x03, 0x00, 0x00, 0x02, 0x06, 0x01, 0x00, 0x04, 0x0b, 0x08, 0x00, 0x01, 0x00, 0x00, 0x00
        /*0020*/ 	.byte	0x00, 0x00, 0x00, 0x00


//--------------------- .nv.info._Z18rasterize_trianglePhPKfS1_S1_ii --------------------------
	.section	.nv.info._Z18rasterize_trianglePhPKfS1_S1_ii,"",@"SHT_CUDA_INFO"
	.sectionflags	@""
	.align	4


	//----- nvinfo : EIATTR_CUDA_API_VERSION
	.align		4
        /*0000*/ 	.byte	0x04, 0x37
        /*0002*/ 	.short	(.L_9 - .L_8)
.L_8:
        /*0004*/ 	.word	0x00000082


	//----- nvinfo : EIATTR_KPARAM_INFO
	.align		4
.L_9:
        /*0008*/ 	.byte	0x04, 0x17
        /*000a*/ 	.short	(.L_11 - .L_10)
.L_10:
        /*000c*/ 	.word	0x00000000
        /*0010*/ 	.short	0x0005
        /*0012*/ 	.short	0x0024
        /*0014*/ 	.byte	0x00, 0xf0, 0x11, 0x00


	//----- nvinfo : EIATTR_KPARAM_INFO
	.align		4
.L_11:
        /*0018*/ 	.byte	0x04, 0x17
        /*001a*/ 	.short	(.L_13 - .L_12)
.L_12:
        /*001c*/ 	.word	0x00000000
        /*0020*/ 	.short	0x0004
        /*0022*/ 	.short	0x0020
        /*0024*/ 	.byte	0x00, 0xf0, 0x11, 0x00


	//----- nvinfo : EIATTR_KPARAM_INFO
	.align		4
.L_13:
        /*0028*/ 	.byte	0x04, 0x17
        /*002a*/ 	.short	(.L_15 - .L_14)
.L_14:
        /*002c*/ 	.word	0x00000000
        /*0030*/ 	.short	0x0003
        /*0032*/ 	.short	0x0018
        /*0034*/ 	.byte	0x00, 0xf5, 0x21, 0x00


	//----- nvinfo : EIATTR_KPARAM_INFO
	.align		4
.L_15:
        /*0038*/ 	.byte	0x04, 0x17
        /*003a*/ 	.short	(.L_17 - .L_16)
.L_16:
        /*003c*/ 	.word	0x00000000
        /*0040*/ 	.short	0x0002
        /*0042*/ 	.short	0x0010
        /*0044*/ 	.byte	0x00, 0xf5, 0x21, 0x00


	//----- nvinfo : EIATTR_KPARAM_INFO
	.align		4
.L_17:
        /*0048*/ 	.byte	0x04, 0x17
        /*004a*/ 	.short	(.L_19 - .L_18)
.L_18:
        /*004c*/ 	.word	0x00000000
        /*0050*/ 	.short	0x0001
        /*0052*/ 	.short	0x0008
        /*0054*/ 	.byte	0x00, 0xf5, 0x21, 0x00


	//----- nvinfo : EIATTR_KPARAM_INFO
	.align		4
.L_19:
        /*0058*/ 	.byte	0x04, 0x17
        /*005a*/ 	.short	(.L_21 - .L_20)
.L_20:
        /*005c*/ 	.word	0x00000000
        /*0060*/ 	.short	0x0000
        /*0062*/ 	.short	0x0000
        /*0064*/ 	.byte	0x00, 0xf5, 0x21, 0x00


	//----- nvinfo : EIATTR_SPARSE_MMA_MASK
	.align		4
.L_21:
        /*0068*/ 	.byte	0x03, 0x50
        /*006a*/ 	.short	0x0000


	//----- nvinfo : EIATTR_MAXREG_COUNT
	.align		4
        /*006c*/ 	.byte	0x03, 0x1b
        /*006e*/ 	.short	0x00ff


	//----- nvinfo : EIATTR_MERCURY_ISA_VERSION
	.align		4
        /*0070*/ 	.byte	0x03, 0x5f
        /*0072*/ 	.short	0x0101


	//----- nvinfo : EIATTR_VRC_CTA_INIT_COUNT
	.align		4
        /*0074*/ 	.byte	0x02, 0x4a
	.zero		1
	.zero		1


	//----- nvinfo : EIATTR_EXIT_INSTR_OFFSETS
	.align		4
        /*0078*/ 	.byte	0x04, 0x1c
        /*007a*/ 	.short	(.L_23 - .L_22)


	//   ....[0]....
.L_22:
        /*007c*/ 	.word	0x00000300


	//   ....[1]....
        /*0080*/ 	.word	0x000005e0


	//   ....[2]....
        /*0084*/ 	.word	0x000006c0


	//----- nvinfo : EIATTR_CRS_STACK_SIZE
	.align		4
.L_23:
        /*0088*/ 	.byte	0x04, 0x1e
        /*008a*/ 	.short	(.L_25 - .L_24)
.L_24:
        /*008c*/ 	.word	0x00000000


	//----- nvinfo : EIATTR_CBANK_PARAM_SIZE
	.align		4
.L_25:
        /*0090*/ 	.byte	0x03, 0x19
        /*0092*/ 	.short	0x0028


	//----- nvinfo : EIATTR_PARAM_CBANK
	.align		4
        /*0094*/ 	.byte	0x04, 0x0a
        /*0096*/ 	.short	(.L_27 - .L_26)
	.align		4
.L_26:
        /*0098*/ 	.word	index@(.nv.constant0._Z18rasterize_trianglePhPKfS1_S1_ii)
        /*009c*/ 	.short	0x0380
        /*009e*/ 	.short	0x0028


	//----- nvinfo : EIATTR_SW_WAR
	.align		4
.L_27:
        /*00a0*/ 	.byte	0x04, 0x36
        /*00a2*/ 	.short	(.L_29 - .L_28)
.L_28:
        /*00a4*/ 	.word	0x00000008
.L_29:


//--------------------- .nv.callgraph             --------------------------
	.section	.nv.callgraph,"",@"SHT_CUDA_CALLGRAPH"
	.align	4
	.sectionentsize	8
	.align		4
        /*0000*/ 	.word	0x00000000
	.align		4
        /*0004*/ 	.word	0xffffffff
	.align		4
        /*0008*/ 	.word	0x00000000
	.align		4
        /*000c*/ 	.word	0xfffffffe
	.align		4
        /*0010*/ 	.word	0x00000000
	.align		4
        /*0014*/ 	.word	0xfffffffd
	.align		4
        /*0018*/ 	.word	0x00000000
	.align		4
        /*001c*/ 	.word	0xfffffffc


//--------------------- .text._Z18rasterize_trianglePhPKfS1_S1_ii --------------------------
	.section	.text._Z18rasterize_trianglePhPKfS1_S1_ii,"ax",@progbits
	.align	128
        .global         _Z18rasterize_trianglePhPKfS1_S1_ii
        .type           _Z18rasterize_trianglePhPKfS1_S1_ii,@function
        .size           _Z18rasterize_trianglePhPKfS1_S1_ii,(.L_x_18 - _Z18rasterize_trianglePhPKfS1_S1_ii)
        .other          _Z18rasterize_trianglePhPKfS1_S1_ii,@"STO_CUDA_ENTRY STV_DEFAULT"
_Z18rasterize_trianglePhPKfS1_S1_ii:
.text._Z18rasterize_trianglePhPKfS1_S1_ii:
[----:B------:R-:W-:Y:S08]  /*0000*/  LDC R1, c[0x0][0x37c] ;  /* 0x0000df00ff017b82 */ /* 0x000ff00000000800 */
[----:B------:R-:W0:Y:S01]  /*0010*/  LDC.64 R10, c[0x0][0x388] ;  /* 0x0000e200ff0a7b82 */ /* 0x000e220000000a00 */
[----:B------:R-:W0:Y:S07]  /*0020*/  LDCU.64 UR4, c[0x0][0x358] ;  /* 0x00006b00ff0477ac */ /* 0x000e2e0008000a00 */
[----:B------:R-:W1:Y:S08]  /*0030*/  LDC.64 R14, c[0x0][0x398] ;  /* 0x0000e600ff0e7b82 */ /* 0x000e700000000a00 */
[----:B------:R-:W2:Y:S01]  /*0040*/  LDC.64 R12, c[0x0][0x390] ;  /* 0x0000e400ff0c7b82 */ /* 0x000ea20000000a00 */
[----:B0-----:R-:W3:Y:S04]  /*0050*/  LDG.E R7, desc[UR4][R10.64] ;  /* 0x000000040a077981 */ /* 0x001ee8000c1e1900 */
[----:B------:R-:W4:Y:S04]  /*0060*/  LDG.E R9, desc[UR4][R10.64+0x4] ;  /* 0x000004040a097981 */ /* 0x000f28000c1e1900 */
[----:B-1----:R-:W3:Y:S04]  /*0070*/  LDG.E R4, desc[UR4][R14.64] ;  /* 0x000000040e047981 */ /* 0x002ee8000c1e1900 */
[----:B------:R0:W5:Y:S04]  /*0080*/  LDG.E R8, desc[UR4][R14.64+0x4] ;  /* 0x000004040e087981 */ /* 0x000168000c1e1900 */
[----:B--2---:R-:W2:Y:S04]  /*0090*/  LDG.E R3, desc[UR4][R12.64] ;  /* 0x000000040c037981 */ /* 0x004ea8000c1e1900 */
[----:B------:R3:W2:Y:S01]  /*00a0*/  LDG.E R2, desc[UR4][R12.64+0x4] ;  /* 0x000004040c027981 */ /* 0x0006a2000c1e1900 */
[----:B------:R-:W1:Y:S01]  /*00b0*/  S2R R5, SR_TID.Y ;  /* 0x0000000000057919 */ /* 0x000e620000002200 */
[----:B------:R-:W1:Y:S01]  /*00c0*/  S2UR UR6, SR_CTAID.Y ;  /* 0x00000000000679c3 */ /* 0x000e620000002600 */
[----:B------:R-:W0:Y:S07]  /*00d0*/  S2R R6, SR_TID.X ;  /* 0x0000000000067919 */ /* 0x000e2e0000002100 */
[----:B------:R-:W1:Y:S08]  /*00e0*/  LDC R0, c[0x0][0x364] ;  /* 0x0000d900ff007b82 */ /* 0x000e700000000800 */
[----:B------:R-:W0:Y:S08]  /*00f0*/  S2UR UR7, SR_CTAID.X ;  /* 0x00000000000779c3 */ /* 0x000e300000002500 */
[----:B------:R-:W0:Y:S01]  /*0100*/  LDC R17, c[0x0][0x360] ;  /* 0x0000d800ff117b82 */ /* 0x000e220000000800 */
[----:B-1----:R-:W-:-:S05]  /*0110*/  IMAD R5, R0, UR6, R5 ;  /* 0x0000000600057c24 */ /* 0x002fca000f8e0205 */
[----:B------:R-:W-:-:S05]  /*0120*/  I2FP.F32.U32 R0, R5 ;  /* 0x0000000500007245 */ /* 0x000fca0000201000 */
[----:B0-----:R-:W-:Y:S01]  /*0130*/  FADD R15, R0, 0.5 ;  /* 0x3f000000000f7421 */ /* 0x001fe20000000000 */
[----:B------:R-:W-:-:S05]  /*0140*/  IMAD R6, R17, UR7, R6 ;  /* 0x0000000711067c24 */ /* 0x000fca000f8e0206 */
[----:B------:R-:W-:-:S05]  /*0150*/  I2FP.F32.S32 R0, R6 ;  /* 0x0000000600007245 */ /* 0x000fca0000201400 */
[----:B------:R-:W-:Y:S01]  /*0160*/  FADD R10, R0, 0.5 ;  /* 0x3f000000000a7421 */ /* 0x000fe20000000000 */
[----:B---3--:R-:W-:Y:S01]  /*0170*/  FADD R13, R7, -R4 ;  /* 0x80000004070d7221 */ /* 0x008fe20000000000 */
[--C-:B-----5:R-:W-:Y:S01]  /*0180*/  FADD R12, -R8, R15.reuse ;  /* 0x0000000f080c7221 */ /* 0x120fe20000000100 */
[----:B----4-:R-:W-:Y:S01]  /*0190*/  FADD R16, R9, -R8 ;  /* 0x8000000809107221 */ /* 0x010fe20000000000 */
[----:B--2---:R-:W-:Y:S02]  /*01a0*/  FADD R11, -R3, R4 ;  /* 0x00000004030b7221 */ /* 0x004fe40000000100 */
[----:B------:R-:W-:Y:S01]  /*01b0*/  FMUL R18, R12, R13 ;  /* 0x0000000d0c127220 */ /* 0x000fe20000400000 */
[----:B------:R-:W-:Y:S01]  /*01c0*/  FADD R13, -R4, R10 ;  /* 0x0000000a040d7221 */ /* 0x000fe20000000100 */
[C---:B------:R-:W-:Y:S01]  /*01d0*/  FADD R0, -R2.reuse, R15 ;  /* 0x0000000f02007221 */ /* 0x040fe20000000100 */
[----:B------:R-:W-:-:S03]  /*01e0*/  FADD R12, -R2, R8 ;  /* 0x00000008020c7221 */ /* 0x000fc60000000100 */
[----:B------:R-:W-:Y:S01]  /*01f0*/  FMUL R14, R0, R11 ;  /* 0x0000000b000e7220 */ /* 0x000fe20000400000 */
[----:B------:R-:W-:Y:S01]  /*0200*/  FADD R11, -R3, R10 ;  /* 0x0000000a030b7221 */ /* 0x000fe20000000100 */
[----:B------:R-:W-:Y:S01]  /*0210*/  FFMA R0, R13, R16, -R18 ;  /* 0x000000100d007223 */ /* 0x000fe20000000812 */
[----:B------:R-:W-:Y:S01]  /*0220*/  FADD R13, -R7, R3 ;  /* 0x00000003070d7221 */ /* 0x000fe20000000100 */
[----:B------:R-:W-:Y:S01]  /*0230*/  FADD R16, -R9, R15 ;  /* 0x0000000f09107221 */ /* 0x000fe20000000100 */
[----:B------:R-:W-:Y:S01]  /*0240*/  FFMA R3, R11, R12, -R14 ;  /* 0x0000000c0b037223 */ /* 0x000fe2000000080e */
[----:B------:R-:W-:Y:S01]  /*0250*/  FADD R11, -R9, R2 ;  /* 0x00000002090b7221 */ /* 0x000fe20000000100 */
[----:B------:R-:W-:Y:S01]  /*0260*/  FADD R2, -R7, R10 ;  /* 0x0000000a07027221 */ /* 0x000fe20000000100 */
[----:B------:R-:W-:Y:S01]  /*0270*/  FMUL R16, R13, R16 ;  /* 0x000000100d107220 */ /* 0x000fe20000400000 */
[----:B------:R-:W-:-:S03]  /*0280*/  FSETP.GE.AND P0, PT, R0, RZ, PT ;  /* 0x000000ff0000720b */ /* 0x000fc60003f06000 */
[----:B------:R-:W-:Y:S01]  /*0290*/  FFMA R2, R11, R2, -R16 ;  /* 0x000000020b027223 */ /* 0x000fe20000000810 */
[----:B------:R-:W-:-:S04]  /*02a0*/  FSETP.LTU.OR P0, PT, R3, RZ, !P0 ;  /* 0x000000ff0300720b */ /* 0x000fc80004709400 */
[----:B------:R-:W-:Y:S01]  /*02b0*/  FSETP.LTU.OR P0, PT, R2, RZ, P0 ;  /* 0x000000ff0200720b */ /* 0x000fe20000709400 */
[----:B------:R-:W-:Y:S01]  /*02c0*/  FADD R8, -R9, R8 ;  /* 0x0000000809087221 */ /* 0x000fe20000000100 */
[----:B------:R-:W-:-:S03]  /*02d0*/  FADD R4, -R7, R4 ;  /* 0x0000000407047221 */ /* 0x000fc60000000100 */
[----:B------:R-:W-:-:S04]  /*02e0*/  FMUL R13, R8, R13 ;  /* 0x0000000d080d7220 */ /* 0x000fc80000400000 */
[----:B------:R-:W-:-:S04]  /*02f0*/  FFMA R4, R4, R11, -R13 ;  /* 0x0000000b04047223 */ /* 0x000fc8000000080d */
[----:B------:R-:W-:Y:S05]  /*0300*/  @P0 EXIT ;  /* 0x000000000000094d */ /* 0x000fea0003800000 */
[----:B------:R-:W0:Y:S01]  /*0310*/  MUFU.RCP R7, R4 ;  /* 0x0000000400077308 */ /* 0x000e220000001000 */
[----:B------:R-:W1:Y:S01]  /*0320*/  LDCU UR6, c[0x0][0x3a0] ;  /* 0x00007400ff0677ac */ /* 0x000e620008000800 */
[----:B------:R-:W-:Y:S06]  /*0330*/  BSSY.RECONVERGENT B0, `(.L_x_0) ;  /* 0x000000c000007945 */ /* 0x000fec0003800200 */
[----:B------:R-:W2:Y:S01]  /*0340*/  FCHK P0, R3, R4 ;  /* 0x0000000403007302 */ /* 0x000ea20000000000 */
[----:B0-----:R-:W-:-:S04]  /*0350*/  FFMA R8, -R4, R7, 1 ;  /* 0x3f80000004087423 */ /* 0x001fc80000000107 */
[----:B------:R-:W-:Y:S01]  /*0360*/  FFMA R8, R7, R8, R7 ;  /* 0x0000000807087223 */ /* 0x000fe20000000007 */
[----:B-1----:R-:W-:-:S03]  /*0370*/  IMAD R7, R5, UR6, R6 ;  /* 0x0000000605077c24 */ /* 0x002fc6000f8e0206 */
[----:B------:R-:W-:-:S04]  /*0380*/  FFMA R9, R3, R8, RZ ;  /* 0x0000000803097223 */ /* 0x000fc800000000ff */
[----:B------:R-:W-:-:S04]  /*0390*/  FFMA R10, -R4, R9, R3 ;  /* 0x00000009040a7223 */ /* 0x000fc80000000103 */
[----:B------:R-:W-:Y:S01]  /*03a0*/  FFMA R8, R8, R10, R9 ;  /* 0x0000000a08087223 */ /* 0x000fe20000000009 */
[----:B--2---:R-:W-:Y:S06]  /*03b0*/  @!P0 BRA `(.L_x_1) ;  /* 0x00000000000c8947 */ /* 0x004fec0003800000 */
[----:B------:R-:W-:-:S07]  /*03c0*/  MOV R10, 0x3e0 ;  /* 0x000003e0000a7802 */ /* 0x000fce0000000f00 */
[----:B------:R-:W-:Y:S05]  /*03d0*/  CALL.REL.NOINC `($__internal_0_$__cuda_sm3x_div_rn_noftz_f32_slowpath) ;  /* 0x0000000000bc7944 */ /* 0x000fea0003c00000 */
[----:B------:R-:W-:-:S07]  /*03e0*/  MOV R8, R3 ;  /* 0x0000000300087202 */ /* 0x000fce0000000f00 */
.L_x_1:
[----:B------:R-:W-:Y:S05]  /*03f0*/  BSYNC.RECONVERGENT B0 ;  /* 0x0000000000007941 */ /* 0x000fea0003800200 */
.L_x_0:
[----:B------:R-:W0:Y:S01]  /*0400*/  MUFU.RCP R3, R4 ;  /* 0x0000000400037308 */ /* 0x000e220000001000 */
[----:B------:R-:W-:Y:S07]  /*0410*/  BSSY.RECONVERGENT B0, `(.L_x_2) ;  /* 0x000000c000007945 */ /* 0x000fee0003800200 */
[----:B------:R-:W1:Y:S01]  /*0420*/  FCHK P0, R0, R4 ;  /* 0x0000000400007302 */ /* 0x000e620000000000 */
[----:B0-----:R-:W-:-:S04]  /*0430*/  FFMA R10, -R4, R3, 1 ;  /* 0x3f800000040a7423 */ /* 0x001fc80000000103 */
[----:B------:R-:W-:-:S04]  /*0440*/  FFMA R12, R3, R10, R3 ;  /* 0x0000000a030c7223 */ /* 0x000fc80000000003 */
[----:B------:R-:W-:-:S04]  /*0450*/  FFMA R9, R0, R12, RZ ;  /* 0x0000000c00097223 */ /* 0x000fc800000000ff */
[----:B------:R-:W-:-:S04]  /*0460*/  FFMA R10, -R4, R9, R0 ;  /* 0x00000009040a7223 */ /* 0x000fc80000000100 */
[----:B------:R-:W-:Y:S01]  /*0470*/  FFMA R9, R12, R10, R9 ;  /* 0x0000000a0c097223 */ /* 0x000fe20000000009 */
[----:B-1----:R-:W-:Y:S06]  /*0480*/  @!P0 BRA `(.L_x_3) ;  /* 0x0000000000108947 */ /* 0x002fec0003800000 */
[----:B------:R-:W-:Y:S01]  /*0490*/  IMAD.MOV.U32 R3, RZ, RZ, R0 ;  /* 0x000000ffff037224 */ /* 0x000fe200078e0000 */
[----:B------:R-:W-:-:S07]  /*04a0*/  MOV R10, 0x4c0 ;  /* 0x000004c0000a7802 */ /* 0x000fce0000000f00 */
[----:B------:R-:W-:Y:S05]  /*04b0*/  CALL.REL.NOINC `($__internal_0_$__cuda_sm3x_div_rn_noftz_f32_slowpath) ;  /* 0x0000000000847944 */ /* 0x000fea0003c00000 */
[----:B------:R-:W-:-:S07]  /*04c0*/  MOV R9, R3 ;  /* 0x0000000300097202 */ /* 0x000fce0000000f00 */
.L_x_3:
[----:B------:R-:W-:Y:S05]  /*04d0*/  BSYNC.RECONVERGENT B0 ;  /* 0x0000000000007941 */ /* 0x000fea0003800200 */
.L_x_2:
        /* <DEDUP_REMOVED lines=13> */
.L_x_5:
[----:B------:R-:W-:Y:S05]  /*05b0*/  BSYNC.RECONVERGENT B0 ;  /* 0x0000000000007941 */ /* 0x000fea0003800200 */
.L_x_4:
[----:B------:R-:W-:-:S04]  /*05c0*/  ISETP.GT.U32.AND P0, PT, R5, 0x1ff, PT ;  /* 0x000001ff0500780c */ /* 0x000fc80003f04070 */
[----:B------:R-:W-:-:S13]  /*05d0*/  ISETP.GT.OR P0, PT, R6, 0x1ff, P0 ;  /* 0x000001ff0600780c */ /* 0x000fda0000704670 */
[----:B------:R-:W-:Y:S05]  /*05e0*/  @P0 EXIT ;  /* 0x000000000000094d */ /* 0x000fea0003800000 */
[----:B------:R-:W0:Y:S01]  /*05f0*/  LDCU.64 UR6, c[0x0][0x380] ;  /* 0x00007000ff0677ac */ /* 0x000e220008000a00 */
[----:B------:R-:W-:Y:S01]  /*0600*/  FMUL R9, R9, 255 ;  /* 0x437f000009097820 */ /* 0x000fe20000400000 */
[----:B------:R-:W-:Y:S01]  /*0610*/  FMUL R8, R8, 255 ;  /* 0x437f000008087820 */ /* 0x000fe20000400000 */
[----:B------:R-:W-:Y:S01]  /*0620*/  FMUL R0, R0, 255 ;  /* 0x437f000000007820 */ /* 0x000fe20000400000 */
[----:B------:R-:W-:Y:S02]  /*0630*/  IMAD R7, R7, 0x3, RZ ;  /* 0x0000000307077824 */ /* 0x000fe400078e02ff */
[----:B------:R-:W1:Y:S08]  /*0640*/  F2I.U32.TRUNC.NTZ R5, R8 ;  /* 0x0000000800057305 */ /* 0x000e70000020f000 */
[----:B------:R-:W2:Y:S01]  /*0650*/  F2I.U32.TRUNC.NTZ R9, R9 ;  /* 0x0000000900097305 */ /* 0x000ea2000020f000 */
[----:B0-----:R-:W-:-:S07]  /*0660*/  IADD3 R2, P0, PT, R7, UR6, RZ ;  /* 0x0000000607027c10 */ /* 0x001fce000ff1e0ff */
[----:B------:R-:W0:Y:S01]  /*0670*/  F2I.U32.TRUNC.NTZ R11, R0 ;  /* 0x00000000000b7305 */ /* 0x000e22000020f000 */
[----:B------:R-:W-:-:S05]  /*0680*/  LEA.HI.X.SX32 R3, R7, UR7, 0x1, P0 ;  /* 0x0000000707037c11 */ /* 0x000fca00080f0eff */
[----:B-1----:R-:W-:Y:S04]  /*0690*/  STG.E.U8 desc[UR4][R2.64], R5 ;  /* 0x0000000502007986 */ /* 0x002fe8000c101104 */
[----:B--2---:R-:W-:Y:S04]  /*06a0*/  STG.E.U8 desc[UR4][R2.64+0x1], R9 ;  /* 0x0000010902007986 */ /* 0x004fe8000c101104 */
[----:B0-----:R-:W-:Y:S01]  /*06b0*/  STG.E.U8 desc[UR4][R2.64+0x2], R11 ;  /* 0x0000020b02007986 */ /* 0x001fe2000c101104 */
[----:B------:R-:W-:Y:S05]  /*06c0*/  EXIT ;  /* 0x000000000000794d */ /* 0x000fea0003800000 */
        .weak           $__internal_0_$__cuda_sm3x_div_rn_noftz_f32_slowpath
        .type           $__internal_0_$__cuda_sm3x_div_rn_noftz_f32_slowpath,@function
        .size           $__internal_0_$__cuda_sm3x_div_rn_noftz_f32_slowpath,(.L_x_18 - $__internal_0_$__cuda_sm3x_div_rn_noftz_f32_slowpath)
$__internal_0_$__cuda_sm3x_div_rn_noftz_f32_slowpath:
[--C-:B------:R-:W-:Y:S01]  /*06d0*/  SHF.R.U32.HI R12, RZ, 0x17, R4.reuse ;  /* 0x00000017ff0c7819 */ /* 0x100fe20000011604 */
[----:B------:R-:W-:Y:S01]  /*06e0*/  BSSY.RECONVERGENT B1, `(.L_x_6) ;  /* 0x0000063000017945 */ /* 0x000fe20003800200 */
[----:B------:R-:W-:Y:S01]  /*06f0*/  SHF.R.U32.HI R11, RZ, 0x17, R3 ;  /* 0x00000017ff0b7819 */ /* 0x000fe20000011603 */
[----:B------:R-:W-:Y:S01]  /*0700*/  IMAD.MOV.U32 R14, RZ, RZ, R4 ;  /* 0x000000ffff0e7224 */ /* 0x000fe200078e0004 */
[----:B------:R-:W-:Y:S02]  /*0710*/  LOP3.LUT R12, R12, 0xff, RZ, 0xc0, !PT ;  /* 0x000000ff0c0c7812 */ /* 0x000fe400078ec0ff */
[----:B------:R-:W-:-:S03]  /*0720*/  LOP3.LUT R17, R11, 0xff, RZ, 0xc0, !PT ;  /* 0x000000ff0b117812 */ /* 0x000fc600078ec0ff */
[----:B------:R-:W-:Y:S01]  /*0730*/  VIADD R15, R12, 0xffffffff ;  /* 0xffffffff0c0f7836 */ /* 0x000fe20000000000 */
[----:B------:R-:W-:-:S04]  /*0740*/  IADD3 R13, PT, PT, R17, -0x1, RZ ;  /* 0xffffffff110d7810 */ /* 0x000fc80007ffe0ff */
[----:B------:R-:W-:-:S04]  /*0750*/  ISETP.GT.U32.AND P0, PT, R15, 0xfd, PT ;  /* 0x000000fd0f00780c */ /* 0x000fc80003f04070 */
[----:B------:R-:W-:-:S13]  /*0760*/  ISETP.GT.U32.OR P0, PT, R13, 0xfd, P0 ;  /* 0x000000fd0d00780c */ /* 0x000fda0000704470 */
[----:B------:R-:W-:Y:S01]  /*0770*/  @!P0 MOV R11, RZ ;  /* 0x000000ff000b8202 */ /* 0x000fe20000000f00 */
[----:B------:R-:W-:Y:S06]  /*0780*/  @!P0 BRA `(.L_x_7) ;  /* 0x00000000005c8947 */ /* 0x000fec0003800000 */
[----:B------:R-:W-:Y:S02]  /*0790*/  FSETP.GTU.FTZ.AND P0, PT, |R3|, +INF , PT ;  /* 0x7f8000000300780b */ /* 0x000fe40003f1c200 */
[----:B------:R-:W-:-:S04]  /*07a0*/  FSETP.GTU.FTZ.AND P1, PT, |R4|, +INF , PT ;  /* 0x7f8000000400780b */ /* 0x000fc80003f3c200 */
[----:B------:R-:W-:-:S13]  /*07b0*/  PLOP3.LUT P0, PT, P0, P1, PT, 0xf8, 0x8f ;  /* 0x00000000008f781c */ /* 0x000fda0000703f70 */
[----:B------:R-:W-:Y:S05]  /*07c0*/  @P0 BRA `(.L_x_8) ;  /* 0x00000004004c0947 */ /* 0x000fea0003800000 */
[----:B------:R-:W-:-:S13]  /*07d0*/  LOP3.LUT P0, RZ, R14, 0x7fffffff, R3, 0xc8, !PT ;  /* 0x7fffffff0eff7812 */ /* 0x000fda000780c803 */
[----:B------:R-:W-:Y:S05]  /*07e0*/  @!P0 BRA `(.L_x_9) ;  /* 0x00000004003c8947 */ /* 0x000fea0003800000 */
[C---:B------:R-:W-:Y:S02]  /*07f0*/  FSETP.NEU.FTZ.AND P2, PT, |R3|.reuse, +INF , PT ;  /* 0x7f8000000300780b */ /* 0x040fe40003f5d200 */
[----:B------:R-:W-:Y:S02]  /*0800*/  FSETP.NEU.FTZ.AND P1, PT, |R4|, +INF , PT ;  /* 0x7f8000000400780b */ /* 0x000fe40003f3d200 */
[----:B------:R-:W-:-:S11]  /*0810*/  FSETP.NEU.FTZ.AND P0, PT, |R3|, +INF , PT ;  /* 0x7f8000000300780b */ /* 0x000fd60003f1d200 */
[----:B------:R-:W-:Y:S05]  /*0820*/  @!P1 BRA !P2, `(.L_x_9) ;  /* 0x00000004002c9947 */ /* 0x000fea0005000000 */
[----:B------:R-:W-:-:S04]  /*0830*/  LOP3.LUT P2, RZ, R3, 0x7fffffff, RZ, 0xc0, !PT ;  /* 0x7fffffff03ff7812 */ /* 0x000fc8000784c0ff */
[----:B------:R-:W-:-:S13]  /*0840*/  PLOP3.LUT P1, PT, P1, P2, PT, 0x2f, 0xf2 ;  /* 0x0000000000f2781c */ /* 0x000fda0000f24577 */
[----:B------:R-:W-:Y:S05]  /*0850*/  @P1 BRA `(.L_x_10) ;  /* 0x0000000400181947 */ /* 0x000fea0003800000 */
[----:B------:R-:W-:-:S04]  /*0860*/  LOP3.LUT P1, RZ, R14, 0x7fffffff, RZ, 0xc0, !PT ;  /* 0x7fffffff0eff7812 */ /* 0x000fc8000782c0ff */
[----:B------:R-:W-:-:S13]  /*0870*/  PLOP3.LUT P0, PT, P0, P1, PT, 0x2f, 0xf2 ;  /* 0x0000000000f2781c */ /* 0x000fda0000702577 */
[----:B------:R-:W-:Y:S05]  /*0880*/  @P0 BRA `(.L_x_11) ;  /* 0x0000000400000947 */ /* 0x000fea0003800000 */
[----:B------:R-:W-:Y:S02]  /*0890*/  ISETP.GE.AND P0, PT, R13, RZ, PT ;  /* 0x000000ff0d00720c */ /* 0x000fe40003f06270 */
[----:B------:R-:W-:-:S11]  /*08a0*/  ISETP.GE.AND P1, PT, R15, RZ, PT ;  /* 0x000000ff0f00720c */ /* 0x000fd60003f26270 */
[----:B------:R-:W-:Y:S01]  /*08b0*/  @P0 IMAD.MOV.U32 R11, RZ, RZ, RZ ;  /* 0x000000ffff0b0224 */ /* 0x000fe200078e00ff */
[----:B------:R-:W-:Y:S01]  /*08c0*/  @!P0 MOV R11, 0xffffffc0 ;  /* 0xffffffc0000b8802 */ /* 0x000fe20000000f00 */
[----:B------:R-:W-:Y:S01]  /*08d0*/  @!P0 FFMA R3, R3, 1.84467440737095516160e+19, RZ ;  /* 0x5f80000003038823 */ /* 0x000fe200000000ff */
[----:B------:R-:W-:-:S03]  /*08e0*/  @!P1 FFMA R14, R4, 1.84467440737095516160e+19, RZ ;  /* 0x5f800000040e9823 */ /* 0x000fc600000000ff */
[----:B------:R-:W-:-:S07]  /*08f0*/  @!P1 VIADD R11, R11, 0x40 ;  /* 0x000000400b0b9836 */ /* 0x000fce0000000000 */
.L_x_7:
[----:B------:R-:W-:Y:S01]  /*0900*/  LEA R13, R12, 0xc0800000, 0x17 ;  /* 0xc08000000c0d7811 */ /* 0x000fe200078eb8ff */
[----:B------:R-:W-:Y:S03]  /*0910*/  BSSY.RECONVERGENT B2, `(.L_x_12) ;  /* 0x0000036000027945 */ /* 0x000fe60003800200 */
[----:B------:R-:W-:Y:S01]  /*0920*/  IADD3 R14, PT, PT, -R13, R14, RZ ;  /* 0x0000000e0d0e7210 */ /* 0x000fe20007ffe1ff */
[----:B------:R-:W-:-:S03]  /*0930*/  VIADD R13, R17, 0xffffff81 ;  /* 0xffffff81110d7836 */ /* 0x000fc60000000000 */
[----:B------:R0:W1:Y:S01]  /*0940*/  MUFU.RCP R15, R14 ;  /* 0x0000000e000f7308 */ /* 0x0000620000001000 */
[----:B------:R-:W-:Y:S01]  /*0950*/  FADD.FTZ R16, -R14, -RZ ;  /* 0x800000ff0e107221 */ /* 0x000fe20000010100 */
[C---:B------:R-:W-:Y:S01]  /*0960*/  IMAD R3, R13.reuse, -0x800000, R3 ;  /* 0xff8000000d037824 */ /* 0x040fe200078e0203 */
[----:B0-----:R-:W-:-:S04]  /*0970*/  IADD3 R14, PT, PT, R13, 0x7f, -R12 ;  /* 0x0000007f0d0e7810 */ /* 0x001fc80007ffe80c */
[----:B------:R-:W-:Y:S01]  /*0980*/  IADD3 R14, PT, PT, R14, R11, RZ ;  /* 0x0000000b0e0e7210 */ /* 0x000fe20007ffe0ff */
[----:B-1----:R-:W-:-:S04]  /*0990*/  FFMA R18, R15, R16, 1 ;  /* 0x3f8000000f127423 */ /* 0x002fc80000000010 */
[----:B------:R-:W-:-:S04]  /*09a0*/  FFMA R20, R15, R18, R15 ;  /* 0x000000120f147223 */ /* 0x000fc8000000000f */
[----:B------:R-:W-:-:S04]  /*09b0*/  FFMA R15, R3, R20, RZ ;  /* 0x00000014030f7223 */ /* 0x000fc800000000ff */
[----:B------:R-:W-:-:S04]  /*09c0*/  FFMA R18, R16, R15, R3 ;  /* 0x0000000f10127223 */ /* 0x000fc80000000003 */
[----:B------:R-:W-:-:S04]  /*09d0*/  FFMA R15, R20, R18, R15 ;  /* 0x00000012140f7223 */ /* 0x000fc8000000000f */
[----:B------:R-:W-:-:S04]  /*09e0*/  FFMA R16, R16, R15, R3 ;  /* 0x0000000f10107223 */ /* 0x000fc80000000003 */
[----:B------:R-:W-:-:S05]  /*09f0*/  FFMA R3, R20, R16, R15 ;  /* 0x0000001014037223 */ /* 0x000fca000000000f */
[----:B------:R-:W-:-:S04]  /*0a00*/  SHF.R.U32.HI R12, RZ, 0x17, R3 ;  /* 0x00000017ff0c7819 */ /* 0x000fc80000011603 */
[----:B------:R-:W-:-:S05]  /*0a10*/  LOP3.LUT R12, R12, 0xff, RZ, 0xc0, !PT ;  /* 0x000000ff0c0c7812 */ /* 0x000fca00078ec0ff */
[----:B------:R-:W-:-:S05]  /*0a20*/  IMAD.IADD R17, R12, 0x1, R14 ;  /* 0x000000010c117824 */ /* 0x000fca00078e020e */
[----:B------:R-:W-:-:S04]  /*0a30*/  IADD3 R11, PT, PT, R17, -0x1, RZ ;  /* 0xffffffff110b7810 */ /* 0x000fc80007ffe0ff */
[----:B------:R-:W-:-:S13]  /*0a40*/  ISETP.GE.U32.AND P0, PT, R11, 0xfe, PT ;  /* 0x000000fe0b00780c */ /* 0x000fda0003f06070 */
[----:B------:R-:W-:Y:S05]  /*0a50*/  @!P0 BRA `(.L_x_13) ;  /* 0x0000000000808947 */ /* 0x000fea0003800000 */
[----:B------:R-:W-:-:S13]  /*0a60*/  ISETP.GT.AND P0, PT, R17, 0xfe, PT ;  /* 0x000000fe1100780c */ /* 0x000fda0003f04270 */
[----:B------:R-:W-:Y:S05]  /*0a70*/  @P0 BRA `(.L_x_14) ;  /* 0x00000000006c0947 */ /* 0x000fea0003800000 */
[----:B------:R-:W-:-:S13]  /*0a80*/  ISETP.GE.AND P0, PT, R17, 0x1, PT ;  /* 0x000000011100780c */ /* 0x000fda0003f06270 */
[----:B------:R-:W-:Y:S05]  /*0a90*/  @P0 BRA `(.L_x_15) ;  /* 0x0000000000740947 */ /* 0x000fea0003800000 */
[----:B------:R-:W-:Y:S02]  /*0aa0*/  ISETP.GE.AND P0, PT, R17, -0x18, PT ;  /* 0xffffffe81100780c */ /* 0x000fe40003f06270 */
[----:B------:R-:W-:-:S11]  /*0ab0*/  LOP3.LUT R3, R3, 0x80000000, RZ, 0xc0, !PT ;  /* 0x8000000003037812 */ /* 0x000fd600078ec0ff */
[----:B------:R-:W-:Y:S05]  /*0ac0*/  @!P0 BRA `(.L_x_15) ;  /* 0x0000000000688947 */ /* 0x000fea0003800000 */
[CCC-:B------:R-:W-:Y:S01]  /*0ad0*/  FFMA.RZ R11, R20.reuse, R16.reuse, R15.reuse ;  /* 0x00000010140b7223 */ /* 0x1c0fe2000000c00f */
[C---:B------:R-:W-:Y:S02]  /*0ae0*/  VIADD R14, R17.reuse, 0x20 ;  /* 0x00000020110e7836 */ /* 0x040fe40000000000 */
[CCC-:B------:R-:W-:Y:S01]  /*0af0*/  FFMA.RM R12, R20.reuse, R16.reuse, R15.reuse ;  /* 0x00000010140c7223 */ /* 0x1c0fe2000000400f */
[----:B------:R-:W-:Y:S02]  /*0b00*/  ISETP.NE.AND P2, PT, R17, RZ, PT ;  /* 0x000000ff1100720c */ /* 0x000fe40003f45270 */
[----:B------:R-:W-:Y:S01]  /*0b10*/  LOP3.LUT R13, R11, 0x7fffff, RZ, 0xc0, !PT ;  /* 0x007fffff0b0d7812 */ /* 0x000fe200078ec0ff */
[----:B------:R-:W-:Y:S01]  /*0b20*/  FFMA.RP R11, R20, R16, R15 ;  /* 0x00000010140b7223 */ /* 0x000fe2000000800f */
[----:B------:R-:W-:Y:S02]  /*0b30*/  ISETP.NE.AND P1, PT, R17, RZ, PT ;  /* 0x000000ff1100720c */ /* 0x000fe40003f25270 */
[----:B------:R-:W-:-:S02]  /*0b40*/  LOP3.LUT R13, R13, 0x800000, RZ, 0xfc, !PT ;  /* 0x008000000d0d7812 */ /* 0x000fc400078efcff */
[----:B------:R-:W-:Y:S02]  /*0b50*/  IADD3 R15, PT, PT, -R17, RZ, RZ ;  /* 0x000000ff110f7210 */ /* 0x000fe40007ffe1ff */
[----:B------:R-:W-:Y:S02]  /*0b60*/  SHF.L.U32 R14, R13, R14, RZ ;  /* 0x0000000e0d0e7219 */ /* 0x000fe400000006ff */
[----:B------:R-:W-:Y:S02]  /*0b70*/  FSETP.NEU.FTZ.AND P0, PT, R11, R12, PT ;  /* 0x0000000c0b00720b */ /* 0x000fe40003f1d000 */
[----:B------:R-:W-:Y:S02]  /*0b80*/  SEL R12, R15, RZ, P2 ;  /* 0x000000ff0f0c7207 */ /* 0x000fe40001000000 */
[----:B------:R-:W-:Y:S02]  /*0b90*/  ISETP.NE.AND P1, PT, R14, RZ, P1 ;  /* 0x000000ff0e00720c */ /* 0x000fe40000f25270 */
[----:B------:R-:W-:-:S02]  /*0ba0*/  SHF.R.U32.HI R12, RZ, R12, R13 ;  /* 0x0000000cff0c7219 */ /* 0x000fc4000001160d */
[----:B------:R-:W-:Y:S02]  /*0bb0*/  PLOP3.LUT P0, PT, P0, P1, PT, 0xf8, 0x8f ;  /* 0x00000000008f781c */ /* 0x000fe40000703f70 */
[----:B------:R-:W-:Y:S02]  /*0bc0*/  SHF.R.U32.HI R14, RZ, 0x1, R12 ;  /* 0x00000001ff0e7819 */ /* 0x000fe4000001160c */
[----:B------:R-:W-:-:S04]  /*0bd0*/  SEL R11, RZ, 0x1, !P0 ;  /* 0x00000001ff0b7807 */ /* 0x000fc80004000000 */
[----:B------:R-:W-:-:S04]  /*0be0*/  LOP3.LUT R11, R11, 0x1, R14, 0xf8, !PT ;  /* 0x000000010b0b7812 */ /* 0x000fc800078ef80e */
[----:B------:R-:W-:-:S05]  /*0bf0*/  LOP3.LUT R11, R11, R12, RZ, 0xc0, !PT ;  /* 0x0000000c0b0b7212 */ /* 0x000fca00078ec0ff */
[----:B------:R-:W-:-:S05]  /*0c00*/  IMAD.IADD R14, R14, 0x1, R11 ;  /* 0x000000010e0e7824 */ /* 0x000fca00078e020b */
[----:B------:R-:W-:Y:S01]  /*0c10*/  LOP3.LUT R3, R14, R3, RZ, 0xfc, !PT ;  /* 0x000000030e037212 */ /* 0x000fe200078efcff */
[----:B------:R-:W-:Y:S06]  /*0c20*/  BRA `(.L_x_15) ;  /* 0x0000000000107947 */ /* 0x000fec0003800000 */
.L_x_14:
[----:B------:R-:W-:-:S04]  /*0c30*/  LOP3.LUT R3, R3, 0x80000000, RZ, 0xc0, !PT ;  /* 0x8000000003037812 */ /* 0x000fc800078ec0ff */
[----:B------:R-:W-:Y:S01]  /*0c40*/  LOP3.LUT R3, R3, 0x7f800000, RZ, 0xfc, !PT ;  /* 0x7f80000003037812 */ /* 0x000fe200078efcff */
[----:B------:R-:W-:Y:S06]  /*0c50*/  BRA `(.L_x_15) ;  /* 0x0000000000047947 */ /* 0x000fec0003800000 */
.L_x_13:
[----:B------:R-:W-:-:S07]  /*0c60*/  LEA R3, R14, R3, 0x17 ;  /* 0x000000030e037211 */ /* 0x000fce00078eb8ff */
.L_x_15:
[----:B------:R-:W-:Y:S05]  /*0c70*/  BSYNC.RECONVERGENT B2 ;  /* 0x0000000000027941 */ /* 0x000fea0003800200 */
.L_x_12:
[----:B------:R-:W-:Y:S05]  /*0c80*/  BRA `(.L_x_16) ;  /* 0x0000000000207947 */ /* 0x000fea0003800000 */
.L_x_11:
[----:B------:R-:W-:-:S04]  /*0c90*/  LOP3.LUT R3, R14, 0x80000000, R3, 0x48, !PT ;  /* 0x800000000e037812 */ /* 0x000fc800078e4803 */
[----:B------:R-:W-:Y:S01]  /*0ca0*/  LOP3.LUT R3, R3, 0x7f800000, RZ, 0xfc, !PT ;  /* 0x7f80000003037812 */ /* 0x000fe200078efcff */
[----:B------:R-:W-:Y:S06]  /*0cb0*/  BRA `(.L_x_16) ;  /* 0x0000000000147947 */ /* 0x000fec0003800000 */
.L_x_10:
[----:B------:R-:W-:Y:S01]  /*0cc0*/  LOP3.LUT R3, R14, 0x80000000, R3, 0x48, !PT ;  /* 0x800000000e037812 */ /* 0x000fe200078e4803 */
[----:B------:R-:W-:Y:S06]  /*0cd0*/  BRA `(.L_x_16) ;  /* 0x00000000000c7947 */ /* 0x000fec0003800000 */
.L_x_9:
[----:B------:R-:W0:Y:S01]  /*0ce0*/  MUFU.RSQ R3, -QNAN ;  /* 0xffc0000000037908 */ /* 0x000e220000001400 */
[----:B------:R-:W-:Y:S05]  /*0cf0*/  BRA `(.L_x_16) ;  /* 0x0000000000047947 */ /* 0x000fea0003800000 */
.L_x_8:
[----:B------:R-:W-:-:S07]  /*0d00*/  FADD.FTZ R3, R3, R4 ;  /* 0x0000000403037221 */ /* 0x000fce0000010000 */
.L_x_16:
[----:B------:R-:W-:Y:S05]  /*0d10*/  BSYNC.RECONVERGENT B1 ;  /* 0x0000000000017941 */ /* 0x000fea0003800200 */
.L_x_6:
[----:B------:R-:W-:-:S04]  /*0d20*/  HFMA2 R11, -RZ, RZ, 0, 0 ;  /* 0x00000000ff0b7431 */ /* 0x000fc800000001ff */
[----:B0-----:R-:W-:Y:S05]  /*0d30*/  RET.REL.NODEC R10 `(_Z18rasterize_trianglePhPKfS1_S1_ii) ;  /* 0xfffffff00ab07950 */ /* 0x001fea0003c3ffff */
.L_x_17:
[----:B------:R-:W-:-:S00]  /*0d40*/  BRA `(.L_x_17) ;  /* 0xfffffffc00fc7947 */ /* 0x000fc0000383ffff */
[----:B------:R-:W-:-:S00]  /*0d50*/  NOP ;  /* 0x0000000000007918 */ /* 0x000fc00000000000 */
        /* <DEDUP_REMOVED lines=10> */
.L_x_18:


//--------------------- .nv.shared.reserved.0     --------------------------
	.section	.nv.shared.reserved.0,"aw",@nobits
	.weak		__nv_reservedSMEM_offset_0_alias
	.size		__nv_reservedSMEM_offset_0_alias, 0, 64
	.other		__nv_reservedSMEM_offset_0_alias,@"STO_CUDA_RESERVED_SHARED STV_DEFAULT"
__nv_reservedSMEM_offset_0_alias:
	.zero		0
	.zero		64


//--------------------- .nv.constant0._Z18rasterize_trianglePhPKfS1_S1_ii --------------------------
	.section	.nv.constant0._Z18rasterize_trianglePhPKfS1_S1_ii,"a",@progbits
	.sectionflags	@""
	.align	4
.nv.constant0._Z18rasterize_trianglePhPKfS1_S1_ii:
	.zero		936


//--------------------- SYMBOLS --------------------------

	.type		.nv.reservedSmem.offset0,@object
	.size		.nv.reservedSmem.offset0,0x4
